//
// Generated by NVIDIA NVVM Compiler
//
// Compiler Build ID: CL-36424714
// Cuda compilation tools, release 13.0, V13.0.88
// Based on NVVM 20.0.0
//

.version 9.0
.target sm_100
.address_size 64

	// .globl	_Z12gpuVectorAddPfS_S_ii

.visible .entry _Z12gpuVectorAddPfS_S_ii(
	.param .u64 .ptr .align 1 _Z12gpuVectorAddPfS_S_ii_param_0,
	.param .u64 .ptr .align 1 _Z12gpuVectorAddPfS_S_ii_param_1,
	.param .u64 .ptr .align 1 _Z12gpuVectorAddPfS_S_ii_param_2,
	.param .u32 _Z12gpuVectorAddPfS_S_ii_param_3,
	.param .u32 _Z12gpuVectorAddPfS_S_ii_param_4
)
{
	.reg .pred 	%p<2>;
	.reg .b32 	%r<8>;
	.reg .b32 	%f<4>;
	.reg .b64 	%rd<11>;

	ld.param.u64 	%rd1, [_Z12gpuVectorAddPfS_S_ii_param_0];
	ld.param.u64 	%rd2, [_Z12gpuVectorAddPfS_S_ii_param_1];
	ld.param.u64 	%rd3, [_Z12gpuVectorAddPfS_S_ii_param_2];
	ld.param.u32 	%r2, [_Z12gpuVectorAddPfS_S_ii_param_3];
	ld.param.u32 	%r3, [_Z12gpuVectorAddPfS_S_ii_param_4];
	mov.u32 	%r4, %ctaid.x;
	mov.u32 	%r5, %ntid.x;
	mov.u32 	%r6, %tid.x;
	mad.lo.s32 	%r7, %r4, %r5, %r6;
	add.s32 	%r1, %r7, %r2;
	setp.ge.s32 	%p1, %r1, %r3;
	@%p1 bra 	$L__BB0_2;
	cvta.to.global.u64 	%rd4, %rd1;
	cvta.to.global.u64 	%rd5, %rd2;
	cvta.to.global.u64 	%rd6, %rd3;
	mul.wide.s32 	%rd7, %r1, 4;
	add.s64 	%rd8, %rd4, %rd7;
	ld.global.f32 	%f1, [%rd8];
	add.s64 	%rd9, %rd5, %rd7;
	ld.global.f32 	%f2, [%rd9];
	add.f32 	%f3, %f1, %f2;
	add.s64 	%rd10, %rd6, %rd7;
	st.global.f32 	[%rd10], %f3;
$L__BB0_2:
	ret;

}
	// .globl	_Z11dummyKernelPfi
.visible .entry _Z11dummyKernelPfi(
	.param .u64 .ptr .align 1 _Z11dummyKernelPfi_param_0,
	.param .u32 _Z11dummyKernelPfi_param_1
)
{
	.reg .pred 	%p<2>;
	.reg .b32 	%r<6>;
	.reg .b32 	%f<3>;
	.reg .b64 	%rd<5>;

	ld.param.u64 	%rd1, [_Z11dummyKernelPfi_param_0];
	ld.param.u32 	%r2, [_Z11dummyKernelPfi_param_1];
	mov.u32 	%r3, %ctaid.x;
	mov.u32 	%r4, %ntid.x;
	mov.u32 	%r5, %tid.x;
	mad.lo.s32 	%r1, %r3, %r4, %r5;
	setp.ge.s32 	%p1, %r1, %r2;
	@%p1 bra 	$L__BB1_2;
	cvta.to.global.u64 	%rd2, %rd1;
	mul.wide.s32 	%rd3, %r1, 4;
	add.s64 	%rd4, %rd2, %rd3;
	ld.global.f32 	%f1, [%rd4];
	add.f32 	%f2, %f1, 0f41200000;
	st.global.f32 	[%rd4], %f2;
$L__BB1_2:
	ret;

}


// ===== COMPILED SASS (sm_100) =====

	.target	sm_100

	.elftype	@"ET_EXEC"


//--------------------- .note.nv.tkinfo           --------------------------
	.section	.note.nv.tkinfo,"",@"SHT_NOTE"
	.sectionflags	@"SHF_NOTE_NV_TKINFO"
	.tkinfo
        /*0018*/ 	.word	0x00000002
        /*0030*/ 	.string	""
        /*0030*/ 	.string	"ptxas"
        /*0030*/ 	.string	"Cuda compilation tools, release 13.0, V13.0.88"
        /*0030*/ 	.string	"Build cuda_13.0.r13.0/compiler.36424714_0"
        /*0030*/ 	.string	"-arch sm_100 -m 64 "



//--------------------- .note.nv.cuinfo           --------------------------
	.section	.note.nv.cuinfo,"",@"SHT_NOTE"
	.sectionflags	@"SHF_NOTE_NV_CUINFO"
        /*0018*/ 	.short	0x0002
        /*001a*/ 	.short	0x0064
        /*001c*/ 	.short	0x0082
	.zero		2


//--------------------- .nv.info                  --------------------------
	.section	.nv.info,"",@"SHT_CUDA_INFO"
	.align	4


	//----- nvinfo : EIATTR_REGCOUNT
	.align		4
        /*0000*/ 	.byte	0x04, 0x2f
        /*0002*/ 	.short	(.L_1 - .L_0)
	.align		4
.L_0:
        /*0004*/ 	.word	index@(_Z12gpuVectorAddPfS_S_ii)
        /*0008*/ 	.word	0x0000000c


	//----- nvinfo : EIATTR_FRAME_SIZE
	.align		4
.L_1:
        /*000c*/ 	.byte	0x04, 0x11
        /*000e*/ 	.short	(.L_3 - .L_2)
	.align		4
.L_2:
        /*0010*/ 	.word	index@(_Z12gpuVectorAddPfS_S_ii)
        /*0014*/ 	.word	0x00000000


	//----- nvinfo : EIATTR_REGCOUNT
	.align		4
.L_3:
        /*0018*/ 	.byte	0x04, 0x2f
        /*001a*/ 	.short	(.L_5 - .L_4)
	.align		4
.L_4:
        /*001c*/ 	.word	index@(_Z11dummyKernelPfi)
        /*0020*/ 	.word	0x00000008


	//----- nvinfo : EIATTR_FRAME_SIZE
	.align		4
.L_5:
        /*0024*/ 	.byte	0x04, 0x11
        /*0026*/ 	.short	(.L_7 - .L_6)
	.align		4
.L_6:
        /*0028*/ 	.word	index@(_Z11dummyKernelPfi)
        /*002c*/ 	.word	0x00000000


	//----- nvinfo : EIATTR_MIN_STACK_SIZE
	.align		4
.L_7:
        /*0030*/ 	.byte	0x04, 0x12
        /*0032*/ 	.short	(.L_9 - .L_8)
	.align		4
.L_8:
        /*0034*/ 	.word	index@(_Z11dummyKernelPfi)
        /*0038*/ 	.word	0x00000000


	//----- nvinfo : EIATTR_MIN_STACK_SIZE
	.align		4
.L_9:
        /*003c*/ 	.byte	0x04, 0x12
        /*003e*/ 	.short	(.L_11 - .L_10)
	.align		4
.L_10:
        /*0040*/ 	.word	index@(_Z12gpuVectorAddPfS_S_ii)
        /*0044*/ 	.word	0x00000000
.L_11:


//--------------------- .nv.compat                --------------------------
	.section	.nv.compat,"",@"SHT_CUDA_COMPAT_INFO"
	.align	4
        /*0000*/ 	.byte	0x02, 0x09, 0x00, 0x00, 0x02, 0x02, 0x01, 0x00, 0x02, 0x05, 0x05, 0x00, 0x03, 0x07, 0x01, 0x01
        /*0010*/ 	.byte	0x02, 0x03, 0x00, 0x00, 0x02, 0x06, 0x01, 0x00, 0x04, 0x0b, 0x08, 0x00, 0x09, 0x00, 0x00, 0x00
        /*0020*/ 	.byte	0x00, 0x00, 0x00, 0x00


//--------------------- .nv.info._Z11dummyKernelPfi --------------------------
	.section	.nv.info._Z11dummyKernelPfi,"",@"SHT_CUDA_INFO"
	.sectionflags	@""
	.align	4


	//----- nvinfo : EIATTR_CUDA_API_VERSION
	.align		4
        /*0000*/ 	.byte	0x04, 0x37
        /*0002*/ 	.short	(.L_13 - .L_12)
.L_12:
        /*0004*/ 	.word	0x00000082


	//----- nvinfo : EIATTR_KPARAM_INFO
	.align		4
.L_13:
        /*0008*/ 	.byte	0x04, 0x17
        /*000a*/ 	.short	(.L_15 - .L_14)
.L_14:
        /*000c*/ 	.word	0x00000000
        /*0010*/ 	.short	0x0001
        /*0012*/ 	.short	0x0008
        /*0014*/ 	.byte	0x00, 0xf0, 0x11, 0x00


	//----- nvinfo : EIATTR_KPARAM_INFO
	.align		4
.L_15:
        /*0018*/ 	.byte	0x04, 0x17
        /*001a*/ 	.short	(.L_17 - .L_16)
.L_16:
        /*001c*/ 	.word	0x00000000
        /*0020*/ 	.short	0x0000
        /*0022*/ 	.short	0x0000
        /*0024*/ 	.byte	0x00, 0xf5, 0x21, 0x00


	//----- nvinfo : EIATTR_SPARSE_MMA_MASK
	.align		4
.L_17:
        /*0028*/ 	.byte	0x03, 0x50
        /*002a*/ 	.short	0x0000


	//----- nvinfo : EIATTR_MAXREG_COUNT
	.align		4
        /*002c*/ 	.byte	0x03, 0x1b
        /*002e*/ 	.short	0x00ff


	//----- nvinfo : EIATTR_MERCURY_ISA_VERSION
	.align		4
        /*0030*/ 	.byte	0x03, 0x5f
        /*0032*/ 	.short	0x0101


	//----- nvinfo : EIATTR_VRC_CTA_INIT_COUNT
	.align		4
        /*0034*/ 	.byte	0x02, 0x4a
	.zero		1
	.zero		1


	//----- nvinfo : EIATTR_EXIT_INSTR_OFFSETS
	.align		4
        /*0038*/ 	.byte	0x04, 0x1c
        /*003a*/ 	.short	(.L_19 - .L_18)


	//   ....[0]....
.L_18:
        /*003c*/ 	.word	0x00000070


	//   ....[1]....
        /*0040*/ 	.word	0x000000e0


	//----- nvinfo : EIATTR_CBANK_PARAM_SIZE
	.align		4
.L_19:
        /*0044*/ 	.byte	0x03, 0x19
        /*0046*/ 	.short	0x000c


	//----- nvinfo : EIATTR_PARAM_CBANK
	.align		4
        /*0048*/ 	.byte	0x04, 0x0a
        /*004a*/ 	.short	(.L_21 - .L_20)
	.align		4
.L_20:
        /*004c*/ 	.word	index@(.nv.constant0._Z11dummyKernelPfi)
        /*0050*/ 	.short	0x0380
        /*0052*/ 	.short	0x000c


	//----- nvinfo : EIATTR_SW_WAR
	.align		4
.L_21:
        /*0054*/ 	.byte	0x04, 0x36
        /*0056*/ 	.short	(.L_23 - .L_22)
.L_22:
        /*0058*/ 	.word	0x00000008
.L_23:


//--------------------- .nv.info._Z12gpuVectorAddPfS_S_ii --------------------------
	.section	.nv.info._Z12gpuVectorAddPfS_S_ii,"",@"SHT_CUDA_INFO"
	.sectionflags	@""
	.align	4


	//----- nvinfo : EIATTR_CUDA_API_VERSION
	.align		4
        /*0000*/ 	.byte	0x04, 0x37
        /*0002*/ 	.short	(.L_25 - .L_24)
.L_24:
        /*0004*/ 	.word	0x00000082


	//----- nvinfo : EIATTR_KPARAM_INFO
	.align		4
.L_25:
        /*0008*/ 	.byte	0x04, 0x17
        /*000a*/ 	.short	(.L_27 - .L_26)
.L_26:
        /*000c*/ 	.word	0x00000000
        /*0010*/ 	.short	0x0004
        /*0012*/ 	.short	0x001c
        /*0014*/ 	.byte	0x00, 0xf0, 0x11, 0x00


	//----- nvinfo : EIATTR_KPARAM_INFO
	.align		4
.L_27:
        /*0018*/ 	.byte	0x04, 0x17
        /*001a*/ 	.short	(.L_29 - .L_28)
.L_28:
        /*001c*/ 	.word	0x00000000
        /*0020*/ 	.short	0x0003
        /*0022*/ 	.short	0x0018
        /*0024*/ 	.byte	0x00, 0xf0, 0x11, 0x00


	//----- nvinfo : EIATTR_KPARAM_INFO
	.align		4
.L_29:
        /*0028*/ 	.byte	0x04, 0x17
        /*002a*/ 	.short	(.L_31 - .L_30)
.L_30:
        /*002c*/ 	.word	0x00000000
        /*0030*/ 	.short	0x0002
        /*0032*/ 	.short	0x0010
        /*0034*/ 	.byte	0x00, 0xf5, 0x21, 0x00


	//----- nvinfo : EIATTR_KPARAM_INFO
	.align		4
.L_31:
        /*0038*/ 	.byte	0x04, 0x17
        /*003a*/ 	.short	(.L_33 - .L_32)
.L_32:
        /*003c*/ 	.word	0x00000000
        /*0040*/ 	.short	0x0001
        /*0042*/ 	.short	0x0008
        /*0044*/ 	.byte	0x00, 0xf5, 0x21, 0x00


	//----- nvinfo : EIATTR_KPARAM_INFO
	.align		4
.L_33:
        /*0048*/ 	.byte	0x04, 0x17
        /*004a*/ 	.short	(.L_35 - .L_34)
.L_34:
        /*004c*/ 	.word	0x00000000
        /*0050*/ 	.short	0x0000
        /*0052*/ 	.short	0x0000
        /*0054*/ 	.byte	0x00, 0xf5, 0x21, 0x00


	//----- nvinfo : EIATTR_SPARSE_MMA_MASK
	.align		4
.L_35:
        /*0058*/ 	.byte	0x03, 0x50
        /*005a*/ 	.short	0x0000


	//----- nvinfo : EIATTR_MAXREG_COUNT
	.align		4
        /*005c*/ 	.byte	0x03, 0x1b
        /*005e*/ 	.short	0x00ff


	//----- nvinfo : EIATTR_MERCURY_ISA_VERSION
	.align		4
        /*0060*/ 	.byte	0x03, 0x5f
        /*0062*/ 	.short	0x0101


	//----- nvinfo : EIATTR_VRC_CTA_INIT_COUNT
	.align		4
        /*0064*/ 	.byte	0x02, 0x4a
	.zero		1
	.zero		1


	//----- nvinfo : EIATTR_EXIT_INSTR_OFFSETS
	.align		4
        /*0068*/ 	.byte	0x04, 0x1c
        /*006a*/ 	.short	(.L_37 - .L_36)


	//   ....[0]....
.L_36:
        /*006c*/ 	.word	0x00000080


	//   ....[1]....
        /*0070*/ 	.word	0x00000140


	//----- nvinfo : EIATTR_CBANK_PARAM_SIZE
	.align		4
.L_37:
        /*0074*/ 	.byte	0x03, 0x19
        /*0076*/ 	.short	0x0020


	//----- nvinfo : EIATTR_PARAM_CBANK
	.align		4
        /*0078*/ 	.byte	0x04, 0x0a
        /*007a*/ 	.short	(.L_39 - .L_38)
	.align		4
.L_38:
        /*007c*/ 	.word	index@(.nv.constant0._Z12gpuVectorAddPfS_S_ii)
        /*0080*/ 	.short	0x0380
        /*0082*/ 	.short	0x0020


	//----- nvinfo : EIATTR_SW_WAR
	.align		4
.L_39:
        /*0084*/ 	.byte	0x04, 0x36
        /*0086*/ 	.short	(.L_41 - .L_40)
.L_40:
        /*0088*/ 	.word	0x00000008
.L_41:


//--------------------- .nv.callgraph             --------------------------
	.section	.nv.callgraph,"",@"SHT_CUDA_CALLGRAPH"
	.align	4
	.sectionentsize	8
	.align		4
        /*0000*/ 	.word	0x00000000
	.align		4
        /*0004*/ 	.word	0xffffffff
	.align		4
        /*0008*/ 	.word	0x00000000
	.align		4
        /*000c*/ 	.word	0xfffffffe
	.align		4
        /*0010*/ 	.word	0x00000000
	.align		4
        /*0014*/ 	.word	0xfffffffd
	.align		4
        /*0018*/ 	.word	0x00000000
	.align		4
        /*001c*/ 	.word	0xfffffffc


//--------------------- .text._Z11dummyKernelPfi  --------------------------
	.section	.text._Z11dummyKernelPfi,"ax",@progbits
	.align	128
        .global         _Z11dummyKernelPfi
        .type           _Z11dummyKernelPfi,@function
        .size           _Z11dummyKernelPfi,(.L_x_2 - _Z11dummyKernelPfi)
        .other          _Z11dummyKernelPfi,@"STO_CUDA_ENTRY STV_DEFAULT"
_Z11dummyKernelPfi:
.text._Z11dummyKernelPfi:
[----:B------:R-:W-:Y:S01]  /*0000*/  LDC R1, c[0x0][0x37c] ;  /* 0x0000df00ff017b82 */ /* 0x000fe20000000800 */
[----:B------:R-:W0:Y:S07]  /*0010*/  S2R R0, SR_TID.X ;  /* 0x0000000000007919 */ /* 0x000e2e0000002100 */
[----:B------:R-:W0:Y:S01]  /*0020*/  S2UR UR4, SR_CTAID.X ;  /* 0x00000000000479c3 */ /* 0x000e220000002500 */
[----:B------:R-:W1:Y:S07]  /*0030*/  LDCU UR5, c[0x0][0x388] ;  /* 0x00007100ff0577ac */ /* 0x000e6e0008000800 */
[----:B------:R-:W0:Y:S02]  /*0040*/  LDC R5, c[0x0][0x360] ;  /* 0x0000d800ff057b82 */ /* 0x000e240000000800 */
[----:B0-----:R-:W-:-:S05]  /*0050*/  IMAD R5, R5, UR4, R0 ;  /* 0x0000000405057c24 */ /* 0x001fca000f8e0200 */
[----:B-1----:R-:W-:-:S13]  /*0060*/  ISETP.GE.AND P0, PT, R5, UR5, PT ;  /* 0x0000000505007c0c */ /* 0x002fda000bf06270 */
[----:B------:R-:W-:Y:S05]  /*0070*/  @P0 EXIT ;  /* 0x000000000000094d */ /* 0x000fea0003800000 */
[----:B------:R-:W0:Y:S01]  /*0080*/  LDC.64 R2, c[0x0][0x380] ;  /* 0x0000e000ff027b82 */ /* 0x000e220000000a00 */
[----:B------:R-:W1:Y:S01]  /*0090*/  LDCU.64 UR4, c[0x0][0x358] ;  /* 0x00006b00ff0477ac */ /* 0x000e620008000a00 */
[----:B0-----:R-:W-:-:S05]  /*00a0*/  IMAD.WIDE R2, R5, 0x4, R2 ;  /* 0x0000000405027825 */ /* 0x001fca00078e0202 */
[----:B-1----:R-:W2:Y:S02]  /*00b0*/  LDG.E R0, desc[UR4][R2.64] ;  /* 0x0000000402007981 */ /* 0x002ea4000c1e1900 */
[----:B--2---:R-:W-:-:S05]  /*00c0*/  FADD R5, R0, 10 ;  /* 0x4120000000057421 */ /* 0x004fca0000000000 */
[----:B------:R-:W-:Y:S01]  /*00d0*/  STG.E desc[UR4][R2.64], R5 ;  /* 0x0000000502007986 */ /* 0x000fe2000c101904 */
[----:B------:R-:W-:Y:S05]  /*00e0*/  EXIT ;  /* 0x000000000000794d */ /* 0x000fea0003800000 */
.L_x_0:
[----:B------:R-:W-:-:S00]  /*00f0*/  BRA `(.L_x_0) ;  /* 0xfffffffc00fc7947 */ /* 0x000fc0000383ffff */
[----:B------:R-:W-:-:S00]  /*0100*/  NOP ;  /* 0x0000000000007918 */ /* 0x000fc00000000000 */
[----:B------:R-:W-:-:S00]  /*0110*/  NOP ;  /* 0x0000000000007918 */ /* 0x000fc00000000000 */
[----:B------:R-:W-:-:S00]  /*0120*/  NOP ;  /* 0x0000000000007918 */ /* 0x000fc00000000000 */
[----:B------:R-:W-:-:S00]  /*0130*/  NOP ;  /* 0x0000000000007918 */ /* 0x000fc00000000000 */
[----:B------:R-:W-:-:S00]  /*0140*/  NOP ;  /* 0x0000000000007918 */ /* 0x000fc00000000000 */
[----:B------:R-:W-:-:S00]  /*0150*/  NOP ;  /* 0x0000000000007918 */ /* 0x000fc00000000000 */
[----:B------:R-:W-:-:S00]  /*0160*/  NOP ;  /* 0x0000000000007918 */ /* 0x000fc00000000000 */
[----:B------:R-:W-:-:S00]  /*0170*/  NOP ;  /* 0x0000000000007918 */ /* 0x000fc00000000000 */
.L_x_2:


//--------------------- .text._Z12gpuVectorAddPfS_S_ii --------------------------
	.section	.text._Z12gpuVectorAddPfS_S_ii,"ax",@progbits
	.align	128
        .global         _Z12gpuVectorAddPfS_S_ii
        .type           _Z12gpuVectorAddPfS_S_ii,@function
        .size           _Z12gpuVectorAddPfS_S_ii,(.L_x_3 - _Z12gpuVectorAddPfS_S_ii)
        .other          _Z12gpuVectorAddPfS_S_ii,@"STO_CUDA_ENTRY STV_DEFAULT"
_Z12gpuVectorAddPfS_S_ii:
.text._Z12gpuVectorAddPfS_S_ii:
[----:B------:R-:W-:Y:S01]  /*0000*/  LDC R1, c[0x0][0x37c] ;  /* 0x0000df00ff017b82 */ /* 0x000fe20000000800 */
[----:B------:R-:W0:Y:S07]  /*0010*/  S2R R3, SR_TID.X ;  /* 0x0000000000037919 */ /* 0x000e2e0000002100 */
[----:B------:R-:W0:Y:S01]  /*0020*/  S2UR UR4, SR_CTAID.X ;  /* 0x00000000000479c3 */ /* 0x000e220000002500 */
[----:B------:R-:W1:Y:S07]  /*0030*/  LDCU.64 UR6, c[0x0][0x398] ;  /* 0x00007300ff0677ac */ /* 0x000e6e0008000a00 */
[----:B------:R-:W0:Y:S02]  /*0040*/  LDC R0, c[0x0][0x360] ;  /* 0x0000d800ff007b82 */ /* 0x000e240000000800 */
[----:B0-----:R-:W-:-:S05]  /*0050*/  IMAD R0, R0, UR4, R3 ;  /* 0x0000000400007c24 */ /* 0x001fca000f8e0203 */
[----:B-1----:R-:W-:-:S04]  /*0060*/  IADD3 R9, PT, PT, R0, UR6, RZ ;  /* 0x0000000600097c10 */ /* 0x002fc8000fffe0ff */
[----:B------:R-:W-:-:S13]  /*0070*/  ISETP.GE.AND P0, PT, R9, UR7, PT ;  /* 0x0000000709007c0c */ /* 0x000fda000bf06270 */
[----:B------:R-:W-:Y:S05]  /*0080*/  @P0 EXIT ;  /* 0x000000000000094d */ /* 0x000fea0003800000 */
[----:B------:R-:W0:Y:S01]  /*0090*/  LDC.64 R2, c[0x0][0x380] ;  /* 0x0000e000ff027b82 */ /* 0x000e220000000a00 */
[----:B------:R-:W1:Y:S07]  /*00a0*/  LDCU.64 UR4, c[0x0][0x358] ;  /* 0x00006b00ff0477ac */ /* 0x000e6e0008000a00 */
[----:B------:R-:W2:Y:S08]  /*00b0*/  LDC.64 R4, c[0x0][0x388] ;  /* 0x0000e200ff047b82 */ /* 0x000eb00000000a00 */
[----:B------:R-:W3:Y:S01]  /*00c0*/  LDC.64 R6, c[0x0][0x390] ;  /* 0x0000e400ff067b82 */ /* 0x000ee20000000a00 */
[----:B0-----:R-:W-:-:S06]  /*00d0*/  IMAD.WIDE R2, R9, 0x4, R2 ;  /* 0x0000000409027825 */ /* 0x001fcc00078e0202 */
[----:B-1----:R-:W4:Y:S01]  /*00e0*/  LDG.E R2, desc[UR4][R2.64] ;  /* 0x0000000402027981 */ /* 0x002f22000c1e1900 */
[----:B--2---:R-:W-:-:S06]  /*00f0*/  IMAD.WIDE R4, R9, 0x4, R4 ;  /* 0x0000000409047825 */ /* 0x004fcc00078e0204 */
[----:B------:R-:W4:Y:S01]  /*0100*/  LDG.E R5, desc[UR4][R4.64] ;  /* 0x0000000404057981 */ /* 0x000f22000c1e1900 */
[----:B---3--:R-:W-:-:S04]  /*0110*/  IMAD.WIDE R6, R9, 0x4, R6 ;  /* 0x0000000409067825 */ /* 0x008fc800078e0206 */
[----:B----4-:R-:W-:-:S05]  /*0120*/  FADD R9, R2, R5 ;  /* 0x0000000502097221 */ /* 0x010fca0000000000 */
[----:B------:R-:W-:Y:S01]  /*0130*/  STG.E desc[UR4][R6.64], R9 ;  /* 0x0000000906007986 */ /* 0x000fe2000c101904 */
[----:B------:R-:W-:Y:S05]  /*0140*/  EXIT ;  /* 0x000000000000794d */ /* 0x000fea0003800000 */
.L_x_1:
        /* <DEDUP_REMOVED lines=11> */
.L_x_3:


//--------------------- .nv.shared.reserved.0     --------------------------
	.section	.nv.shared.reserved.0,"aw",@nobits
	.weak		__nv_reservedSMEM_offset_0_alias
	.size		__nv_reservedSMEM_offset_0_alias, 0, 64
	.other		__nv_reservedSMEM_offset_0_alias,@"STO_CUDA_RESERVED_SHARED STV_DEFAULT"
__nv_reservedSMEM_offset_0_alias:
	.zero		0
	.zero		64


//--------------------- .nv.constant0._Z11dummyKernelPfi --------------------------
	.section	.nv.constant0._Z11dummyKernelPfi,"a",@progbits
	.sectionflags	@""
	.align	4
.nv.constant0._Z11dummyKernelPfi:
	.zero		908


//--------------------- .nv.constant0._Z12gpuVectorAddPfS_S_ii --------------------------
	.section	.nv.constant0._Z12gpuVectorAddPfS_S_ii,"a",@progbits
	.sectionflags	@""
	.align	4
.nv.constant0._Z12gpuVectorAddPfS_S_ii:
	.zero		928


//--------------------- SYMBOLS --------------------------

	.type		.nv.reservedSmem.offset0,@object
	.size		.nv.reservedSmem.offset0,0x4
